	.headerflags	@"EF_CUDA_TEXMODE_UNIFIED EF_CUDA_64BIT_ADDRESS EF_CUDA_ACCELERATORS EF_CUDA_SM90 EF_CUDA_VIRTUAL_SM(EF_CUDA_SM90)"
	.elftype	@"ET_EXEC"


//--------------------- .nv.info                  --------------------------
	.section	.nv.info,"",@"SHT_CUDA_INFO"
	.align	4


	//----- nvinfo : EIATTR_REGCOUNT
	.align		4
        /*0000*/ 	.byte	0x04, 0x2f
        /*0002*/ 	.short	(.L_3 - .L_2)
	.align		4
.L_2:
        /*0004*/ 	.word	index@(triton_poi_fused__native_batch_norm_legit_no_training_add_relu_17)
        /*0008*/ 	.word	0x00000020


	//----- nvinfo : EIATTR_MIN_STACK_SIZE
	.align		4
.L_3:
        /*000c*/ 	.byte	0x04, 0x12
        /*000e*/ 	.short	(.L_5 - .L_4)
	.align		4
.L_4:
        /*0010*/ 	.word	index@(triton_poi_fused__native_batch_norm_legit_no_training_add_relu_17)
        /*0014*/ 	.word	0x00000000


	//----- nvinfo : EIATTR_FRAME_SIZE
	.align		4
.L_5:
        /*0018*/ 	.byte	0x04, 0x11
        /*001a*/ 	.short	(.L_7 - .L_6)
	.align		4
.L_6:
        /*001c*/ 	.word	index@(triton_poi_fused__native_batch_norm_legit_no_training_add_relu_17)
        /*0020*/ 	.word	0x00000000


	//----- nvinfo : EIATTR_MIN_STACK_SIZE
	.align		4
.L_7:
        /*0024*/ 	.byte	0x04, 0x12
        /*0026*/ 	.short	(.L_9 - .L_8)
	.align		4
.L_8:
        /*0028*/ 	.word	index@(triton_poi_fused__native_batch_norm_legit_no_training_add_relu_17)
        /*002c*/ 	.word	0x00000000
.L_9:


//--------------------- .nv.info.triton_poi_fused__native_batch_norm_legit_no_training_add_relu_17 --------------------------
	.section	.nv.info.triton_poi_fused__native_batch_norm_legit_no_training_add_relu_17,"",@"SHT_CUDA_INFO"
	.sectionflags	@""
	.align	4


	//----- nvinfo : EIATTR_CUDA_API_VERSION
	.align		4
        /*0000*/ 	.byte	0x04, 0x37
        /*0002*/ 	.short	(.L_11 - .L_10)
.L_10:
        /*0004*/ 	.word	0x0000007c


	//----- nvinfo : EIATTR_KPARAM_INFO
	.align		4
.L_11:
        /*0008*/ 	.byte	0x04, 0x17
        /*000a*/ 	.short	(.L_13 - .L_12)
.L_12:
        /*000c*/ 	.word	0x00000000
        /*0010*/ 	.short	0x000b
        /*0012*/ 	.short	0x0058
        /*0014*/ 	.byte	0x00, 0xf0, 0x11, 0x00


	//----- nvinfo : EIATTR_KPARAM_INFO
	.align		4
.L_13:
        /*0018*/ 	.byte	0x04, 0x17
        /*001a*/ 	.short	(.L_15 - .L_14)
.L_14:
        /*001c*/ 	.word	0x00000000
        /*0020*/ 	.short	0x000a
        /*0022*/ 	.short	0x0050
        /*0024*/ 	.byte	0x00, 0xf4, 0x21, 0x00


	//----- nvinfo : EIATTR_KPARAM_INFO
	.align		4
.L_15:
        /*0028*/ 	.byte	0x04, 0x17
        /*002a*/ 	.short	(.L_17 - .L_16)
.L_16:
        /*002c*/ 	.word	0x00000000
        /*0030*/ 	.short	0x0009
        /*0032*/ 	.short	0x0048
        /*0034*/ 	.byte	0x00, 0xf4, 0x21, 0x00


	//----- nvinfo : EIATTR_KPARAM_INFO
	.align		4
.L_17:
        /*0038*/ 	.byte	0x04, 0x17
        /*003a*/ 	.short	(.L_19 - .L_18)
.L_18:
        /*003c*/ 	.word	0x00000000
        /*0040*/ 	.short	0x0008
        /*0042*/ 	.short	0x0040
        /*0044*/ 	.byte	0x00, 0xf4, 0x21, 0x00


	//----- nvinfo : EIATTR_KPARAM_INFO
	.align		4
.L_19:
        /*0048*/ 	.byte	0x04, 0x17
        /*004a*/ 	.short	(.L_21 - .L_20)
.L_20:
        /*004c*/ 	.word	0x00000000
        /*0050*/ 	.short	0x0007
        /*0052*/ 	.short	0x0038
        /*0054*/ 	.byte	0x00, 0xf4, 0x21, 0x00


	//----- nvinfo : EIATTR_KPARAM_INFO
	.align		4
.L_21:
        /*0058*/ 	.byte	0x04, 0x17
        /*005a*/ 	.short	(.L_23 - .L_22)
.L_22:
        /*005c*/ 	.word	0x00000000
        /*0060*/ 	.short	0x0006
        /*0062*/ 	.short	0x0030
        /*0064*/ 	.byte	0x00, 0xf4, 0x21, 0x00


	//----- nvinfo : EIATTR_KPARAM_INFO
	.align		4
.L_23:
        /*0068*/ 	.byte	0x04, 0x17
        /*006a*/ 	.short	(.L_25 - .L_24)
.L_24:
        /*006c*/ 	.word	0x00000000
        /*0070*/ 	.short	0x0005
        /*0072*/ 	.short	0x0028
        /*0074*/ 	.byte	0x00, 0xf4, 0x21, 0x00


	//----- nvinfo : EIATTR_KPARAM_INFO
	.align		4
.L_25:
        /*0078*/ 	.byte	0x04, 0x17
        /*007a*/ 	.short	(.L_27 - .L_26)
.L_26:
        /*007c*/ 	.word	0x00000000
        /*0080*/ 	.short	0x0004
        /*0082*/ 	.short	0x0020
        /*0084*/ 	.byte	0x00, 0xf4, 0x21, 0x00


	//----- nvinfo : EIATTR_KPARAM_INFO
	.align		4
.L_27:
        /*0088*/ 	.byte	0x04, 0x17
        /*008a*/ 	.short	(.L_29 - .L_28)
.L_28:
        /*008c*/ 	.word	0x00000000
        /*0090*/ 	.short	0x0003
        /*0092*/ 	.short	0x0018
        /*0094*/ 	.byte	0x00, 0xf4, 0x21, 0x00


	//----- nvinfo : EIATTR_KPARAM_INFO
	.align		4
.L_29:
        /*0098*/ 	.byte	0x04, 0x17
        /*009a*/ 	.short	(.L_31 - .L_30)
.L_30:
        /*009c*/ 	.word	0x00000000
        /*00a0*/ 	.short	0x0002
        /*00a2*/ 	.short	0x0010
        /*00a4*/ 	.byte	0x00, 0xf4, 0x21, 0x00


	//----- nvinfo : EIATTR_KPARAM_INFO
	.align		4
.L_31:
        /*00a8*/ 	.byte	0x04, 0x17
        /*00aa*/ 	.short	(.L_33 - .L_32)
.L_32:
        /*00ac*/ 	.word	0x00000000
        /*00b0*/ 	.short	0x0001
        /*00b2*/ 	.short	0x0008
        /*00b4*/ 	.byte	0x00, 0xf4, 0x21, 0x00


	//----- nvinfo : EIATTR_KPARAM_INFO
	.align		4
.L_33:
        /*00b8*/ 	.byte	0x04, 0x17
        /*00ba*/ 	.short	(.L_35 - .L_34)
.L_34:
        /*00bc*/ 	.word	0x00000000
        /*00c0*/ 	.short	0x0000
        /*00c2*/ 	.short	0x0000
        /*00c4*/ 	.byte	0x00, 0xf4, 0x21, 0x00


	//----- nvinfo : EIATTR_SPARSE_MMA_MASK
	.align		4
.L_35:
        /*00c8*/ 	.byte	0x03, 0x50
        /*00ca*/ 	.short	0x0000


	//----- nvinfo : EIATTR_MAXREG_COUNT
	.align		4
        /*00cc*/ 	.byte	0x03, 0x1b
        /*00ce*/ 	.short	0x00ff


	//----- nvinfo : EIATTR_EXIT_INSTR_OFFSETS
	.align		4
        /*00d0*/ 	.byte	0x04, 0x1c
        /*00d2*/ 	.short	(.L_37 - .L_36)


	//   ....[0]....
.L_36:
        /*00d4*/ 	.word	0x00000c90


	//----- nvinfo : EIATTR_REQNTID
	.align		4
.L_37:
        /*00d8*/ 	.byte	0x04, 0x10
        /*00da*/ 	.short	(.L_39 - .L_38)
.L_38:
        /*00dc*/ 	.word	0x00000080
        /*00e0*/ 	.word	0x00000001
        /*00e4*/ 	.word	0x00000001


	//----- nvinfo : EIATTR_CBANK_PARAM_SIZE
	.align		4
.L_39:
        /*00e8*/ 	.byte	0x03, 0x19
        /*00ea*/ 	.short	0x005c


	//----- nvinfo : EIATTR_PARAM_CBANK
	.align		4
        /*00ec*/ 	.byte	0x04, 0x0a
        /*00ee*/ 	.short	(.L_41 - .L_40)
	.align		4
.L_40:
        /*00f0*/ 	.word	index@(.nv.constant0.triton_poi_fused__native_batch_norm_legit_no_training_add_relu_17)
        /*00f4*/ 	.short	0x0210
        /*00f6*/ 	.short	0x005c


	//----- nvinfo : EIATTR_SW_WAR
	.align		4
.L_41:
        /*00f8*/ 	.byte	0x04, 0x36
        /*00fa*/ 	.short	(.L_43 - .L_42)
.L_42:
        /*00fc*/ 	.word	0x00000008
.L_43:


//--------------------- .nv.callgraph             --------------------------
	.section	.nv.callgraph,"",@"SHT_CUDA_CALLGRAPH"
	.align	4
	.sectionentsize	8
	.align		4
        /*0000*/ 	.word	0x00000000
	.align		4
        /*0004*/ 	.word	0xffffffff
	.align		4
        /*0008*/ 	.word	0x00000000
	.align		4
        /*000c*/ 	.word	0xfffffffe
	.align		4
        /*0010*/ 	.word	0x00000000
	.align		4
        /*0014*/ 	.word	0xfffffffd
	.align		4
        /*0018*/ 	.word	0x00000000
	.align		4
        /*001c*/ 	.word	0xfffffffc


//--------------------- .nv.constant4             --------------------------
	.section	.nv.constant4,"a",@progbits
	.align	8
	.align		8
.nv.constant4:
        /*0000*/ 	.dword	_$_str
	.align		8
        /*0008*/ 	.dword	_$_str_$_2


//--------------------- .text.triton_poi_fused__native_batch_norm_legit_no_training_add_relu_17 --------------------------
	.section	.text.triton_poi_fused__native_batch_norm_legit_no_training_add_relu_17,"ax",@progbits
	.align	128
        .global         triton_poi_fused__native_batch_norm_legit_no_training_add_relu_17
        .type           triton_poi_fused__native_batch_norm_legit_no_training_add_relu_17,@function
        .size           triton_poi_fused__native_batch_norm_legit_no_training_add_relu_17,(.L_x_1 - triton_poi_fused__native_batch_norm_legit_no_training_add_relu_17)
        .other          triton_poi_fused__native_batch_norm_legit_no_training_add_relu_17,@"STO_CUDA_ENTRY STV_DEFAULT"
triton_poi_fused__native_batch_norm_legit_no_training_add_relu_17:
.text.triton_poi_fused__native_batch_norm_legit_no_training_add_relu_17:
[----:B------:R-:W-:Y:S01]  /*0000*/  LDC R1, c[0x0][0x28] ;  /* 0x00000a00ff017b82 */ /* 0x000fe20000000800 */
[----:B------:R-:W1:Y:S07]  /*0010*/  S2R R0, SR_TID.X ;  /* 0x0000000000007919 */ /* 0x000e6e0000002100 */
[----:B------:R-:W2:Y:S01]  /*0020*/  LDC.64 R24, c[0x0][0x228] ;  /* 0x00008a00ff187b82 */ /* 0x000ea20000000a00 */
[----:B------:R-:W-:Y:S01]  /*0030*/  ULDC.64 UR4, c[0x0][0x208] ;  /* 0x0000820000047ab9 */ /* 0x000fe20000000a00 */
[----:B------:R-:W3:Y:S06]  /*0040*/  S2R R5, SR_CTAID.X ;  /* 0x0000000000057919 */ /* 0x000eec0000002500 */
[----:B------:R-:W4:Y:S08]  /*0050*/  LDC.64 R12, c[0x0][0x220] ;  /* 0x00008800ff0c7b82 */ /* 0x000f300000000a00 */
[----:B------:R-:W5:Y:S08]  /*0060*/  LDC.64 R18, c[0x0][0x218] ;  /* 0x00008600ff127b82 */ /* 0x000f700000000a00 */
[----:B------:R-:W5:Y:S01]  /*0070*/  LDC.64 R20, c[0x0][0x230] ;  /* 0x00008c00ff147b82 */ /* 0x000f620000000a00 */
[----:B-1----:R-:W-:-:S07]  /*0080*/  SHF.L.U32 R0, R0, 0x2, RZ ;  /* 0x0000000200007819 */ /* 0x002fce00000006ff */
[----:B------:R-:W1:Y:S01]  /*0090*/  LDC.64 R16, c[0x0][0x238] ;  /* 0x00008e00ff107b82 */ /* 0x000e620000000a00 */
[----:B---3--:R-:W-:Y:S02]  /*00a0*/  SHF.R.S32.HI R3, RZ, 0x15, R5 ;  /* 0x00000015ff037819 */ /* 0x008fe40000011405 */
[----:B------:R-:W-:Y:S02]  /*00b0*/  LOP3.LUT R0, R0, 0x1fc, RZ, 0xc0, !PT ;  /* 0x000001fc00007812 */ /* 0x000fe400078ec0ff */
[----:B------:R-:W-:Y:S02]  /*00c0*/  SGXT R3, R3, 0x1 ;  /* 0x000000010303781a */ /* 0x000fe40000000200 */
[----:B------:R-:W-:-:S04]  /*00d0*/  LEA R2, R5, R0, 0xa ;  /* 0x0000000005027211 */ /* 0x000fc800078e50ff */
[----:B------:R-:W-:-:S04]  /*00e0*/  LEA.HI R3, R3, R2, RZ, 0x9 ;  /* 0x0000000203037211 */ /* 0x000fc800078f48ff */
[----:B------:R-:W-:-:S04]  /*00f0*/  LOP3.LUT R3, R3, 0xfffffe00, RZ, 0xc0, !PT ;  /* 0xfffffe0003037812 */ /* 0x000fc800078ec0ff */
[----:B------:R-:W-:-:S05]  /*0100*/  IADD3 R0, R2, -R3, RZ ;  /* 0x8000000302007210 */ /* 0x000fca0007ffe0ff */
[----:B--2---:R-:W-:-:S06]  /*0110*/  IMAD.WIDE R24, R0, 0x4, R24 ;  /* 0x0000000400187825 */ /* 0x004fcc00078e0218 */
[----:B------:R-:W2:Y:S01]  /*0120*/  LDG.E.EL.128 R24, desc[UR4][R24.64] ;  /* 0x0000000418187981 */ /* 0x000ea2000c2e1d00 */
[----:B----4-:R-:W-:Y:S01]  /*0130*/  IMAD.WIDE R12, R0, 0x4, R12 ;  /* 0x00000004000c7825 */ /* 0x010fe200078e020c */
[----:B------:R-:W-:-:S03]  /*0140*/  HFMA2.MMA R28, -RZ, RZ, 1.625, 0 ;  /* 0x3e800000ff1c7435 */ /* 0x000fc600000001ff */
[----:B-----5:R-:W-:Y:S02]  /*0150*/  IMAD.WIDE R18, R2, 0x4, R18 ;  /* 0x0000000402127825 */ /* 0x020fe400078e0212 */
[----:B------:R-:W3:Y:S04]  /*0160*/  LDG.E.EL.128 R12, desc[UR4][R12.64] ;  /* 0x000000040c0c7981 */ /* 0x000ee8000c2e1d00 */
[----:B------:R-:W3:Y:S04]  /*0170*/  LDG.E.128 R8, desc[UR4][R18.64] ;  /* 0x0000000412087981 */ /* 0x000ee8000c1e1d00 */
[----:B------:R4:W5:Y:S01]  /*0180*/  LDG.E.128 R4, desc[UR4][R18.64+0x800] ;  /* 0x0008000412047981 */ /* 0x000962000c1e1d00 */
[----:B0-----:R-:W-:-:S04]  /*0190*/  IMAD.WIDE R20, R0, 0x4, R20 ;  /* 0x0000000400147825 */ /* 0x001fc800078e0214 */
[----:B-1----:R-:W-:Y:S02]  /*01a0*/  IMAD.WIDE R16, R0, 0x4, R16 ;  /* 0x0000000400107825 */ /* 0x002fe400078e0210 */
[----:B------:R-:W3:Y:S02]  /*01b0*/  LDG.E.EL.128 R20, desc[UR4][R20.64] ;  /* 0x0000000414147981 */ /* 0x000ee4000c2e1d00 */
[----:B--2---:R-:W-:-:S04]  /*01c0*/  FADD R3, R24, 9.9999997473787516356e-06 ;  /* 0x3727c5ac18037421 */ /* 0x004fc80000000000 */
[----:B------:R-:W0:Y:S02]  /*01d0*/  MUFU.SQRT R29, R3 ;  /* 0x00000003001d7308 */ /* 0x000e240000002000 */
[C---:B0-----:R-:W-:Y:S02]  /*01e0*/  FSETP.GT.AND P0, PT, R29.reuse, 8.50705917302346158658e+37, PT ;  /* 0x7e8000001d00780b */ /* 0x041fe40003f04000 */
[----:B------:R-:W-:-:S11]  /*01f0*/  FSETP.GEU.AND P1, PT, R29, 1.175494350822287508e-38, PT ;  /* 0x008000001d00780b */ /* 0x000fd60003f2e000 */
[----:B------:R-:W-:-:S04]  /*0200*/  @P0 FMUL R29, R29, 0.25 ;  /* 0x3e8000001d1d0820 */ /* 0x000fc80000400000 */
[----:B------:R-:W-:Y:S01]  /*0210*/  @!P1 FMUL R29, R29, 16777216 ;  /* 0x4b8000001d1d9820 */ /* 0x000fe20000400000 */
[----:B----4-:R-:W-:-:S05]  /*0220*/  FSEL R18, R28, 1, P0 ;  /* 0x3f8000001c127808 */ /* 0x010fca0000000000 */
[----:B------:R-:W0:Y:S01]  /*0230*/  MUFU.RCP R29, R29 ;  /* 0x0000001d001d7308 */ /* 0x000e220000001000 */
[----:B------:R-:W-:-:S04]  /*0240*/  @!P1 FMUL R18, R18, 16777216 ;  /* 0x4b80000012129820 */ /* 0x000fc80000400000 */
[----:B0-----:R-:W-:Y:S02]  /*0250*/  FMUL R3, R29, R18 ;  /* 0x000000121d037220 */ /* 0x001fe40000400000 */
[----:B------:R-:W2:Y:S01]  /*0260*/  LDG.E.EL.128 R16, desc[UR4][R16.64] ;  /* 0x0000000410107981 */ /* 0x000ea2000c2e1d00 */
[----:B------:R-:W-:-:S04]  /*0270*/  FADD R25, R25, 9.9999997473787516356e-06 ;  /* 0x3727c5ac19197421 */ /* 0x000fc80000000000 */
[----:B------:R-:W0:Y:S01]  /*0280*/  MUFU.SQRT R24, R25 ;  /* 0x0000001900187308 */ /* 0x000e220000002000 */
[----:B------:R-:W-:-:S07]  /*0290*/  FADD R26, R26, 9.9999997473787516356e-06 ;  /* 0x3727c5ac1a1a7421 */ /* 0x000fce0000000000 */
[----:B------:R-:W1:Y:S01]  /*02a0*/  MUFU.SQRT R26, R26 ;  /* 0x0000001a001a7308 */ /* 0x000e620000002000 */
[C---:B0-----:R-:W-:Y:S02]  /*02b0*/  FSETP.GT.AND P0, PT, R24.reuse, 8.50705917302346158658e+37, PT ;  /* 0x7e8000001800780b */ /* 0x041fe40003f04000 */
[----:B------:R-:W-:Y:S01]  /*02c0*/  FSETP.GEU.AND P3, PT, R24, 1.175494350822287508e-38, PT ;  /* 0x008000001800780b */ /* 0x000fe20003f6e000 */
[----:B------:R-:W-:-:S04]  /*02d0*/  FADD R27, R27, 9.9999997473787516356e-06 ;  /* 0x3727c5ac1b1b7421 */ /* 0x000fc80000000000 */
[----:B------:R-:W0:Y:S06]  /*02e0*/  MUFU.SQRT R29, R27 ;  /* 0x0000001b001d7308 */ /* 0x000e2c0000002000 */
[----:B------:R-:W-:Y:S01]  /*02f0*/  @P0 FMUL R24, R24, 0.25 ;  /* 0x3e80000018180820 */ /* 0x000fe20000400000 */
[----:B-1----:R-:W-:-:S03]  /*0300*/  FSETP.GT.AND P1, PT, R26, 8.50705917302346158658e+37, PT ;  /* 0x7e8000001a00780b */ /* 0x002fc60003f24000 */
[----:B------:R-:W-:Y:S01]  /*0310*/  @!P3 FMUL R24, R24, 16777216 ;  /* 0x4b8000001818b820 */ /* 0x000fe20000400000 */
[--C-:B---3--:R-:W-:Y:S01]  /*0320*/  FADD R8, R8, -R12.reuse ;  /* 0x8000000c08087221 */ /* 0x108fe20000000000 */
[----:B-----5:R-:W-:Y:S02]  /*0330*/  FADD R4, R4, -R12 ;  /* 0x8000000c04047221 */ /* 0x020fe40000000000 */
[----:B------:R-:W1:Y:S01]  /*0340*/  MUFU.RCP R12, R24 ;  /* 0x00000018000c7308 */ /* 0x000e620000001000 */
[----:B------:R-:W-:Y:S02]  /*0350*/  FSETP.GEU.AND P4, PT, R26, 1.175494350822287508e-38, PT ;  /* 0x008000001a00780b */ /* 0x000fe40003f8e000 */
[----:B------:R-:W-:Y:S02]  /*0360*/  FSEL R25, R28, 1, P0 ;  /* 0x3f8000001c197808 */ /* 0x000fe40000000000 */
[----:B0-----:R-:W-:Y:S01]  /*0370*/  FSETP.GT.AND P2, PT, R29, 8.50705917302346158658e+37, PT ;  /* 0x7e8000001d00780b */ /* 0x001fe20003f44000 */
[----:B------:R-:W-:-:S02]  /*0380*/  @P1 FMUL R26, R26, 0.25 ;  /* 0x3e8000001a1a1820 */ /* 0x000fc40000400000 */
[----:B------:R-:W-:Y:S01]  /*0390*/  @!P3 FMUL R25, R25, 16777216 ;  /* 0x4b8000001919b820 */ /* 0x000fe20000400000 */
[----:B------:R-:W-:Y:S01]  /*03a0*/  FMUL R8, R3, R8 ;  /* 0x0000000803087220 */ /* 0x000fe20000400000 */
[----:B------:R-:W-:Y:S01]  /*03b0*/  FSETP.GEU.AND P0, PT, R29, 1.175494350822287508e-38, PT ;  /* 0x008000001d00780b */ /* 0x000fe20003f0e000 */
[----:B------:R-:W-:-:S03]  /*03c0*/  FMUL R4, R3, R4 ;  /* 0x0000000403047220 */ /* 0x000fc60000400000 */
[----:B------:R-:W-:Y:S01]  /*03d0*/  @!P4 FMUL R26, R26, 16777216 ;  /* 0x4b8000001a1ac820 */ /* 0x000fe20000400000 */
[----:B-1----:R-:W-:Y:S02]  /*03e0*/  FMUL R12, R12, R25 ;  /* 0x000000190c0c7220 */ /* 0x002fe40000400000 */
[----:B------:R-:W0:Y:S01]  /*03f0*/  LDC.64 R24, c[0x0][0x250] ;  /* 0x00009400ff187b82 */ /* 0x000e220000000a00 */
[----:B------:R-:W-:Y:S01]  /*0400*/  @P2 FMUL R29, R29, 0.25 ;  /* 0x3e8000001d1d2820 */ /* 0x000fe20000400000 */
[----:B------:R-:W-:-:S04]  /*0410*/  FSEL R27, R28, 1, P1 ;  /* 0x3f8000001c1b7808 */ /* 0x000fc80000800000 */
[----:B------:R-:W-:Y:S01]  /*0420*/  @!P0 FMUL R29, R29, 16777216 ;  /* 0x4b8000001d1d8820 */ /* 0x000fe20000400000 */
[----:B------:R-:W-:Y:S01]  /*0430*/  @!P4 FMUL R27, R27, 16777216 ;  /* 0x4b8000001b1bc820 */ /* 0x000fe20000400000 */
[----:B0-----:R-:W-:-:S04]  /*0440*/  IMAD.WIDE R24, R0, 0x4, R24 ;  /* 0x0000000400187825 */ /* 0x001fc800078e0218 */
[C-C-:B--2---:R-:W-:Y:S02]  /*0450*/  FFMA R3, R20.reuse, R8, R16.reuse ;  /* 0x0000000814037223 */ /* 0x144fe40000000010 */
[----:B------:R-:W0:Y:S01]  /*0460*/  MUFU.RCP R8, R26 ;  /* 0x0000001a00087308 */ /* 0x000e220000001000 */
[----:B------:R-:W-:-:S07]  /*0470*/  FFMA R16, R20, R4, R16 ;  /* 0x0000000414107223 */ /* 0x000fce0000000010 */
[----:B------:R-:W1:Y:S01]  /*0480*/  MUFU.RCP R4, R29 ;  /* 0x0000001d00047308 */ /* 0x000e620000001000 */
[----:B0-----:R-:W-:Y:S01]  /*0490*/  FMUL R8, R8, R27 ;  /* 0x0000001b08087220 */ /* 0x001fe20000400000 */
[----:B------:R-:W-:-:S05]  /*04a0*/  FSEL R27, R28, 1, P2 ;  /* 0x3f8000001c1b7808 */ /* 0x000fca0001000000 */
[----:B------:R-:W-:-:S04]  /*04b0*/  @!P0 FMUL R27, R27, 16777216 ;  /* 0x4b8000001b1b8820 */ /* 0x000fc80000400000 */
[----:B-1----:R-:W-:Y:S02]  /*04c0*/  FMUL R4, R4, R27 ;  /* 0x0000001b04047220 */ /* 0x002fe40000400000 */
[----:B------:R-:W2:Y:S01]  /*04d0*/  LDG.E.EL.128 R24, desc[UR4][R24.64] ;  /* 0x0000000418187981 */ /* 0x000ea2000c2e1d00 */
[--C-:B------:R-:W-:Y:S01]  /*04e0*/  FADD R20, R5, -R13.reuse ;  /* 0x8000000d05147221 */ /* 0x100fe20000000000 */
[----:B------:R-:W-:Y:S01]  /*04f0*/  FADD R9, R9, -R13 ;  /* 0x8000000d09097221 */ /* 0x000fe20000000000 */
[----:B------:R-:W-:Y:S01]  /*0500*/  FADD R10, R10, -R14 ;  /* 0x8000000e0a0a7221 */ /* 0x000fe20000000000 */
[--C-:B------:R-:W-:Y:S01]  /*0510*/  FADD R11, R11, -R15.reuse ;  /* 0x8000000f0b0b7221 */ /* 0x100fe20000000000 */
[----:B------:R-:W-:Y:S01]  /*0520*/  FADD R7, R7, -R15 ;  /* 0x8000000f07077221 */ /* 0x000fe20000000000 */
[----:B--2---:R-:W-:Y:S01]  /*0530*/  FADD R5, R24, 9.9999997473787516356e-06 ;  /* 0x3727c5ac18057421 */ /* 0x004fe20000000000 */
[----:B------:R-:W-:-:S05]  /*0540*/  FADD R13, R25, 9.9999997473787516356e-06 ;  /* 0x3727c5ac190d7421 */ /* 0x000fca0000000000 */
[----:B------:R-:W0:Y:S08]  /*0550*/  MUFU.SQRT R5, R5 ;  /* 0x0000000500057308 */ /* 0x000e300000002000 */
[----:B------:R-:W1:Y:S01]  /*0560*/  MUFU.SQRT R13, R13 ;  /* 0x0000000d000d7308 */ /* 0x000e620000002000 */
[----:B------:R-:W-:Y:S01]  /*0570*/  FADD R27, R27, 9.9999997473787516356e-06 ;  /* 0x3727c5ac1b1b7421 */ /* 0x000fe20000000000 */
[----:B------:R-:W-:Y:S01]  /*0580*/  FADD R26, R26, 9.9999997473787516356e-06 ;  /* 0x3727c5ac1a1a7421 */ /* 0x000fe20000000000 */
[----:B------:R-:W-:Y:S01]  /*0590*/  FADD R24, R6, -R14 ;  /* 0x8000000e06187221 */ /* 0x000fe20000000000 */
[----:B0-----:R-:W-:-:S04]  /*05a0*/  FSETP.GT.AND P6, PT, R5, 8.50705917302346158658e+37, PT ;  /* 0x7e8000000500780b */ /* 0x001fc80003fc4000 */
[----:B------:R-:W0:Y:S01]  /*05b0*/  MUFU.SQRT R6, R27 ;  /* 0x0000001b00067308 */ /* 0x000e220000002000 */
[----:B------:R-:W-:Y:S02]  /*05c0*/  FSETP.GEU.AND P5, PT, R5, 1.175494350822287508e-38, PT ;  /* 0x008000000500780b */ /* 0x000fe40003fae000 */
[----:B-1----:R-:W-:-:S05]  /*05d0*/  FSETP.GT.AND P4, PT, R13, 8.50705917302346158658e+37, PT ;  /* 0x7e8000000d00780b */ /* 0x002fca0003f84000 */
[----:B------:R1:W2:Y:S01]  /*05e0*/  MUFU.SQRT R14, R26 ;  /* 0x0000001a000e7308 */ /* 0x0002a20000002000 */
[----:B------:R-:W-:Y:S01]  /*05f0*/  FSETP.GEU.AND P1, PT, R13, 1.175494350822287508e-38, PT ;  /* 0x008000000d00780b */ /* 0x000fe20003f2e000 */
[----:B------:R-:W-:-:S04]  /*0600*/  @P6 FMUL R5, R5, 0.25 ;  /* 0x3e80000005056820 */ /* 0x000fc80000400000 */
[----:B------:R-:W-:Y:S01]  /*0610*/  @!P5 FMUL R5, R5, 16777216 ;  /* 0x4b8000000505d820 */ /* 0x000fe20000400000 */
[----:B0-----:R-:W-:Y:S01]  /*0620*/  FSETP.GT.AND P2, PT, R6, 8.50705917302346158658e+37, PT ;  /* 0x7e8000000600780b */ /* 0x001fe20003f44000 */
[C---:B-1----:R-:W-:Y:S01]  /*0630*/  FMUL R26, R12.reuse, R9 ;  /* 0x000000090c1a7220 */ /* 0x042fe20000400000 */
[----:B------:R-:W-:Y:S01]  /*0640*/  @P4 FMUL R13, R13, 0.25 ;  /* 0x3e8000000d0d4820 */ /* 0x000fe20000400000 */
[----:B------:R0:W1:Y:S01]  /*0650*/  MUFU.RCP R9, R5 ;  /* 0x0000000500097308 */ /* 0x0000620000001000 */
[----:B------:R-:W-:Y:S01]  /*0660*/  FMUL R12, R12, R20 ;  /* 0x000000140c0c7220 */ /* 0x000fe20000400000 */
[C---:B--2---:R-:W-:Y:S02]  /*0670*/  FSETP.GT.AND P3, PT, R14.reuse, 8.50705917302346158658e+37, PT ;  /* 0x7e8000000e00780b */ /* 0x044fe40003f64000 */
[----:B------:R-:W-:Y:S01]  /*0680*/  @!P1 FMUL R13, R13, 16777216 ;  /* 0x4b8000000d0d9820 */ /* 0x000fe20000400000 */
[----:B------:R-:W-:Y:S01]  /*0690*/  FSETP.GEU.AND P0, PT, R14, 1.175494350822287508e-38, PT ;  /* 0x008000000e00780b */ /* 0x000fe20003f0e000 */
[----:B------:R-:W-:Y:S01]  /*06a0*/  FFMA R20, R21, R26, R17 ;  /* 0x0000001a15147223 */ /* 0x000fe20000000011 */
[----:B0-----:R-:W-:-:S02]  /*06b0*/  FSEL R5, R28, 1, P6 ;  /* 0x3f8000001c057808 */ /* 0x001fc40003000000 */
[----:B------:R-:W-:Y:S01]  /*06c0*/  FSETP.GEU.AND P6, PT, R6, 1.175494350822287508e-38, PT ;  /* 0x008000000600780b */ /* 0x000fe20003fce000 */
[----:B------:R-:W-:Y:S01]  /*06d0*/  FFMA R21, R21, R12, R17 ;  /* 0x0000000c15157223 */ /* 0x000fe20000000011 */
[----:B------:R0:W2:Y:S01]  /*06e0*/  MUFU.RCP R27, R13 ;  /* 0x0000000d001b7308 */ /* 0x0000a20000001000 */
[C---:B------:R-:W-:Y:S01]  /*06f0*/  FMUL R15, R8.reuse, R24 ;  /* 0x00000018080f7220 */ /* 0x040fe20000400000 */
[----:B------:R-:W-:Y:S01]  /*0700*/  FMUL R25, R8, R10 ;  /* 0x0000000a08197220 */ /* 0x000fe20000400000 */
[----:B------:R-:W-:Y:S02]  /*0710*/  FMUL R24, R4, R11 ;  /* 0x0000000b04187220 */ /* 0x000fe40000400000 */
[----:B------:R-:W3:Y:S01]  /*0720*/  LDC.64 R10, c[0x0][0x240] ;  /* 0x00009000ff0a7b82 */ /* 0x000ee20000000a00 */
[----:B------:R-:W-:Y:S01]  /*0730*/  @P2 FMUL R6, R6, 0.25 ;  /* 0x3e80000006062820 */ /* 0x000fe20000400000 */
[----:B------:R-:W-:-:S06]  /*0740*/  @P3 FMUL R14, R14, 0.25 ;  /* 0x3e8000000e0e3820 */ /* 0x000fcc0000400000 */
[----:B0-----:R-:W0:Y:S01]  /*0750*/  LDC.64 R12, c[0x0][0x248] ;  /* 0x00009200ff0c7b82 */ /* 0x001e220000000a00 */
[----:B------:R-:W-:Y:S01]  /*0760*/  @!P6 FMUL R6, R6, 16777216 ;  /* 0x4b8000000606e820 */ /* 0x000fe20000400000 */
[----:B------:R-:W-:-:S04]  /*0770*/  @!P0 FMUL R14, R14, 16777216 ;  /* 0x4b8000000e0e8820 */ /* 0x000fc80000400000 */
[----:B------:R3:W4:Y:S01]  /*0780*/  MUFU.RCP R26, R14 ;  /* 0x0000000e001a7308 */ /* 0x0007220000001000 */
[----:B------:R-:W-:Y:S01]  /*0790*/  FMUL R17, R4, R7 ;  /* 0x0000000704117220 */ /* 0x000fe20000400000 */
[C-C-:B------:R-:W-:Y:S01]  /*07a0*/  FFMA R25, R22.reuse, R25, R18.reuse ;  /* 0x0000001916197223 */ /* 0x140fe20000000012 */
[----:B------:R-:W-:-:S05]  /*07b0*/  FFMA R18, R22, R15, R18 ;  /* 0x0000000f16127223 */ /* 0x000fca0000000012 */
[----:B------:R-:W5:Y:S01]  /*07c0*/  MUFU.RCP R6, R6 ;  /* 0x0000000600067308 */ /* 0x000f620000001000 */
[----:B------:R-:W-:Y:S01]  /*07d0*/  @!P5 FMUL R5, R5, 16777216 ;  /* 0x4b8000000505d820 */ /* 0x000fe20000400000 */
[C---:B------:R-:W-:Y:S02]  /*07e0*/  FSEL R7, R28.reuse, 1, P4 ;  /* 0x3f8000001c077808 */ /* 0x040fe40002000000 */
[C---:B------:R-:W-:Y:S02]  /*07f0*/  FSEL R4, R28.reuse, 1, P3 ;  /* 0x3f8000001c047808 */ /* 0x040fe40001800000 */
[----:B------:R-:W-:Y:S01]  /*0800*/  FSEL R22, R28, 1, P2 ;  /* 0x3f8000001c167808 */ /* 0x000fe20001000000 */
[----:B-1----:R-:W-:Y:S01]  /*0810*/  FMUL R28, R9, R5 ;  /* 0x00000005091c7220 */ /* 0x002fe20000400000 */
[----:B------:R-:W-:Y:S01]  /*0820*/  @!P1 FMUL R7, R7, 16777216 ;  /* 0x4b80000007079820 */ /* 0x000fe20000400000 */
[----:B------:R-:W-:Y:S01]  /*0830*/  @!P0 FMUL R4, R4, 16777216 ;  /* 0x4b80000004048820 */ /* 0x000fe20000400000 */
[----:B0-----:R-:W-:-:S04]  /*0840*/  IMAD.WIDE R8, R0, 0x4, R12 ;  /* 0x0000000400087825 */ /* 0x001fc800078e020c */
[----:B------:R-:W-:Y:S01]  /*0850*/  @!P6 FMUL R22, R22, 16777216 ;  /* 0x4b8000001616e820 */ /* 0x000fe20000400000 */
[----:B---3--:R-:W-:-:S04]  /*0860*/  IMAD.WIDE R14, R2, 0x4, R10 ;  /* 0x00000004020e7825 */ /* 0x008fc800078e020a */
[----:B--2---:R-:W-:Y:S01]  /*0870*/  FMUL R27, R27, R7 ;  /* 0x000000071b1b7220 */ /* 0x004fe20000400000 */
[----:B----4-:R-:W-:Y:S01]  /*0880*/  FMUL R26, R26, R4 ;  /* 0x000000041a1a7220 */ /* 0x010fe20000400000 */
[----:B-----5:R-:W-:Y:S01]  /*0890*/  FMUL R22, R6, R22 ;  /* 0x0000001606167220 */ /* 0x020fe20000400000 */
[----:B------:R-:W2:Y:S04]  /*08a0*/  LDG.E.EL.128 R8, desc[UR4][R8.64] ;  /* 0x0000000408087981 */ /* 0x000ea8000c2e1d00 */
[----:B------:R-:W2:Y:S04]  /*08b0*/  LDG.E.128 R4, desc[UR4][R14.64] ;  /* 0x000000040e047981 */ /* 0x000ea8000c1e1d00 */
[----:B------:R-:W3:Y:S01]  /*08c0*/  LDG.E.128 R12, desc[UR4][R14.64+0x800] ;  /* 0x000800040e0c7981 */ /* 0x000ee2000c1e1d00 */
[----:B--2---:R-:W-:Y:S01]  /*08d0*/  FADD R4, R4, -R8 ;  /* 0x8000000804047221 */ /* 0x004fe20000000000 */
[--C-:B------:R-:W-:Y:S01]  /*08e0*/  FADD R5, R5, -R9.reuse ;  /* 0x8000000905057221 */ /* 0x100fe20000000000 */
[----:B------:R-:W-:Y:S01]  /*08f0*/  FADD R6, R6, -R10 ;  /* 0x8000000a06067221 */ /* 0x000fe20000000000 */
[----:B---3--:R-:W-:Y:S01]  /*0900*/  FADD R8, R12, -R8 ;  /* 0x800000080c087221 */ /* 0x008fe20000000000 */
[----:B------:R-:W-:Y:S01]  /*0910*/  FADD R9, R13, -R9 ;  /* 0x800000090d097221 */ /* 0x000fe20000000000 */
[----:B------:R-:W-:Y:S01]  /*0920*/  FADD R10, R14, -R10 ;  /* 0x8000000a0e0a7221 */ /* 0x000fe20000000000 */
[C---:B------:R-:W-:Y:S01]  /*0930*/  FMUL R13, R28.reuse, R4 ;  /* 0x000000041c0d7220 */ /* 0x040fe20000400000 */
[C---:B------:R-:W-:Y:S01]  /*0940*/  FMUL R14, R27.reuse, R5 ;  /* 0x000000051b0e7220 */ /* 0x040fe20000400000 */
[----:B------:R-:W-:Y:S01]  /*0950*/  FMUL R28, R28, R8 ;  /* 0x000000081c1c7220 */ /* 0x000fe20000400000 */
[----:B------:R-:W-:Y:S01]  /*0960*/  FMUL R27, R27, R9 ;  /* 0x000000091b1b7220 */ /* 0x000fe20000400000 */
[----:B------:R-:W0:Y:S08]  /*0970*/  LDC.64 R4, c[0x0][0x258] ;  /* 0x00009600ff047b82 */ /* 0x000e300000000a00 */
[----:B------:R-:W1:Y:S01]  /*0980*/  LDC.64 R8, c[0x0][0x260] ;  /* 0x00009800ff087b82 */ /* 0x000e620000000a00 */
[--C-:B------:R-:W-:Y:S01]  /*0990*/  FADD R12, R7, -R11.reuse ;  /* 0x8000000b070c7221 */ /* 0x100fe20000000000 */
[----:B------:R-:W-:Y:S01]  /*09a0*/  FADD R15, R15, -R11 ;  /* 0x8000000b0f0f7221 */ /* 0x000fe20000000000 */
[----:B0-----:R-:W-:-:S04]  /*09b0*/  IMAD.WIDE R4, R0, 0x4, R4 ;  /* 0x0000000400047825 */ /* 0x001fc800078e0204 */
[----:B-1----:R-:W-:-:S04]  /*09c0*/  IMAD.WIDE R8, R0, 0x4, R8 ;  /* 0x0000000400087825 */ /* 0x002fc800078e0208 */
[C---:B------:R-:W-:Y:S01]  /*09d0*/  FMUL R0, R26.reuse, R6 ;  /* 0x000000061a007220 */ /* 0x040fe20000400000 */
[----:B------:R-:W-:Y:S01]  /*09e0*/  FMUL R26, R26, R10 ;  /* 0x0000000a1a1a7220 */ /* 0x000fe20000400000 */
[----:B------:R-:W2:Y:S04]  /*09f0*/  LDG.E.EL.128 R4, desc[UR4][R4.64] ;  /* 0x0000000404047981 */ /* 0x000ea8000c2e1d00 */
[----:B------:R-:W2:Y:S01]  /*0a00*/  LDG.E.EL.128 R8, desc[UR4][R8.64] ;  /* 0x0000000408087981 */ /* 0x000ea2000c2e1d00 */
[C-C-:B------:R-:W-:Y:S01]  /*0a10*/  FFMA R24, R23.reuse, R24, R19.reuse ;  /* 0x0000001817187223 */ /* 0x140fe20000000013 */
[----:B------:R-:W-:Y:S01]  /*0a20*/  FFMA R17, R23, R17, R19 ;  /* 0x0000001117117223 */ /* 0x000fe20000000013 */
[C---:B------:R-:W-:Y:S01]  /*0a30*/  FMUL R12, R22.reuse, R12 ;  /* 0x0000000c160c7220 */ /* 0x040fe20000400000 */
[----:B------:R-:W-:Y:S01]  /*0a40*/  FMUL R22, R22, R15 ;  /* 0x0000000f16167220 */ /* 0x000fe20000400000 */
[C-C-:B--2---:R-:W-:Y:S01]  /*0a50*/  FFMA R23, R5.reuse, R14, R9.reuse ;  /* 0x0000000e05177223 */ /* 0x144fe20000000009 */
[C-C-:B------:R-:W-:Y:S01]  /*0a60*/  FFMA R13, R4.reuse, R13, R8.reuse ;  /* 0x0000000d040d7223 */ /* 0x140fe20000000008 */
[----:B------:R-:W-:Y:S01]  /*0a70*/  FFMA R19, R4, R28, R8 ;  /* 0x0000001c04137223 */ /* 0x000fe20000000008 */
[----:B------:R-:W-:-:S02]  /*0a80*/  FFMA R14, R5, R27, R9 ;  /* 0x0000001b050e7223 */ /* 0x000fc40000000009 */
[----:B------:R-:W0:Y:S01]  /*0a90*/  LDC.64 R4, c[0x0][0x210] ;  /* 0x00008400ff047b82 */ /* 0x000e220000000a00 */
[----:B------:R-:W-:Y:S01]  /*0aa0*/  FADD R8, R13, R3 ;  /* 0x000000030d087221 */ /* 0x000fe20000000000 */
[C-C-:B------:R-:W-:Y:S01]  /*0ab0*/  FFMA R0, R6.reuse, R0, R10.reuse ;  /* 0x0000000006007223 */ /* 0x140fe2000000000a */
[----:B------:R-:W-:Y:S01]  /*0ac0*/  FFMA R15, R6, R26, R10 ;  /* 0x0000001a060f7223 */ /* 0x000fe2000000000a */
[C-C-:B------:R-:W-:Y:S01]  /*0ad0*/  FFMA R9, R7.reuse, R12, R11.reuse ;  /* 0x0000000c07097223 */ /* 0x140fe2000000000b */
[----:B------:R-:W-:Y:S01]  /*0ae0*/  FFMA R22, R7, R22, R11 ;  /* 0x0000001607167223 */ /* 0x000fe2000000000b */
[----:B------:R-:W-:Y:S01]  /*0af0*/  FSETP.GEU.AND P6, PT, R3, -R13, PT ;  /* 0x8000000d0300720b */ /* 0x000fe20003fce000 */
[----:B------:R-:W-:Y:S01]  /*0b00*/  FADD R10, R0, R25 ;  /* 0x00000019000a7221 */ /* 0x000fe20000000000 */
[----:B------:R-:W-:Y:S01]  /*0b10*/  FSETP.GEU.AND P5, PT, R20, -R23, PT ;  /* 0x800000171400720b */ /* 0x000fe20003fae000 */
[----:B------:R-:W-:Y:S01]  /*0b20*/  FADD R20, R23, R20 ;  /* 0x0000001417147221 */ /* 0x000fe20000000000 */
[----:B------:R-:W-:Y:S01]  /*0b30*/  FSETP.GEU.AND P3, PT, R16, -R19, PT ;  /* 0x800000131000720b */ /* 0x000fe20003f6e000 */
[----:B------:R-:W-:Y:S01]  /*0b40*/  FADD R16, R19, R16 ;  /* 0x0000001013107221 */ /* 0x000fe20000000000 */
[----:B------:R-:W-:Y:S01]  /*0b50*/  FSETP.GEU.AND P2, PT, R21, -R14, PT ;  /* 0x8000000e1500720b */ /* 0x000fe20003f4e000 */
[----:B------:R-:W-:Y:S01]  /*0b60*/  FADD R14, R14, R21 ;  /* 0x000000150e0e7221 */ /* 0x000fe20000000000 */
[----:B------:R-:W-:Y:S01]  /*0b70*/  FADD R6, R15, R18 ;  /* 0x000000120f067221 */ /* 0x000fe20000000000 */
[----:B------:R-:W-:Y:S01]  /*0b80*/  FADD R7, R22, R17 ;  /* 0x0000001116077221 */ /* 0x000fe20000000000 */
[----:B------:R-:W-:Y:S01]  /*0b90*/  FSEL R8, R8, RZ, P6 ;  /* 0x000000ff08087208 */ /* 0x000fe20003000000 */
[----:B------:R-:W-:Y:S01]  /*0ba0*/  FADD R11, R9, R24 ;  /* 0x00000018090b7221 */ /* 0x000fe20000000000 */
[----:B------:R-:W-:-:S02]  /*0bb0*/  FSETP.GEU.AND P4, PT, R25, -R0, PT ;  /* 0x800000001900720b */ /* 0x000fc40003f8e000 */
[----:B------:R-:W-:Y:S02]  /*0bc0*/  FSETP.GEU.AND P1, PT, R18, -R15, PT ;  /* 0x8000000f1200720b */ /* 0x000fe40003f2e000 */
[----:B------:R-:W-:Y:S02]  /*0bd0*/  FSETP.GEU.AND P0, PT, R17, -R22, PT ;  /* 0x800000161100720b */ /* 0x000fe40003f0e000 */
[----:B------:R-:W-:Y:S01]  /*0be0*/  FSETP.GEU.AND P6, PT, R24, -R9, PT ;  /* 0x800000091800720b */ /* 0x000fe20003fce000 */
[----:B0-----:R-:W-:Y:S01]  /*0bf0*/  IMAD.WIDE R2, R2, 0x4, R4 ;  /* 0x0000000402027825 */ /* 0x001fe200078e0204 */
[----:B------:R-:W-:Y:S02]  /*0c00*/  FSEL R9, R20, RZ, P5 ;  /* 0x000000ff14097208 */ /* 0x000fe40002800000 */
[----:B------:R-:W-:Y:S02]  /*0c10*/  FSEL R10, R10, RZ, P4 ;  /* 0x000000ff0a0a7208 */ /* 0x000fe40002000000 */
[----:B------:R-:W-:-:S02]  /*0c20*/  FSEL R4, R16, RZ, P3 ;  /* 0x000000ff10047208 */ /* 0x000fc40001800000 */
[----:B------:R-:W-:Y:S02]  /*0c30*/  FSEL R5, R14, RZ, P2 ;  /* 0x000000ff0e057208 */ /* 0x000fe40001000000 */
[----:B------:R-:W-:Y:S02]  /*0c40*/  FSEL R6, R6, RZ, P1 ;  /* 0x000000ff06067208 */ /* 0x000fe40000800000 */
[----:B------:R-:W-:Y:S02]  /*0c50*/  FSEL R11, R11, RZ, P6 ;  /* 0x000000ff0b0b7208 */ /* 0x000fe40003000000 */
[----:B------:R-:W-:-:S03]  /*0c60*/  FSEL R7, R7, RZ, P0 ;  /* 0x000000ff07077208 */ /* 0x000fc60000000000 */
[----:B------:R-:W-:Y:S04]  /*0c70*/  STG.E.128 desc[UR4][R2.64], R8 ;  /* 0x0000000802007986 */ /* 0x000fe8000c101d04 */
[----:B------:R-:W-:Y:S01]  /*0c80*/  STG.E.128 desc[UR4][R2.64+0x800], R4 ;  /* 0x0008000402007986 */ /* 0x000fe2000c101d04 */
[----:B------:R-:W-:Y:S05]  /*0c90*/  EXIT ;  /* 0x000000000000794d */ /* 0x000fea0003800000 */
.L_x_0:
[----:B------:R-:W-:-:S00]  /*0ca0*/  BRA `(.L_x_0) ;  /* 0xfffffffc00fc7947 */ /* 0x000fc0000383ffff */
[----:B------:R-:W-:-:S00]  /*0cb0*/  NOP ;  /* 0x0000000000007918 */ /* 0x000fc00000000000 */
        /* <DEDUP_REMOVED lines=12> */
.L_x_1:


//--------------------- .nv.global.init           --------------------------
	.section	.nv.global.init,"aw",@progbits
.nv.global.init:
	.type		_$_str,@object
	.size		_$_str,(_$_str_$_2 - _$_str)
_$_str:
        /*0000*/ 	.byte	0x5f, 0x5f, 0x43, 0x55, 0x44, 0x41, 0x5f, 0x46, 0x54, 0x5a, 0x00
	.type		_$_str_$_2,@object
	.size		_$_str_$_2,(.L_1 - _$_str_$_2)
_$_str_$_2:
        /*000b*/ 	.byte	0x5f, 0x5f, 0x43, 0x55, 0x44, 0x41, 0x5f, 0x50, 0x52, 0x45, 0x43, 0x5f, 0x53, 0x51, 0x52, 0x54
        /*001b*/ 	.byte	0x00
.L_1:


//--------------------- .nv.constant0.triton_poi_fused__native_batch_norm_legit_no_training_add_relu_17 --------------------------
	.section	.nv.constant0.triton_poi_fused__native_batch_norm_legit_no_training_add_relu_17,"a",@progbits
	.sectionflags	@""
	.align	4
.nv.constant0.triton_poi_fused__native_batch_norm_legit_no_training_add_relu_17:
	.zero		620
